//
// Generated by NVIDIA NVVM Compiler
//
// Compiler Build ID: CL-36424714
// Cuda compilation tools, release 13.0, V13.0.88
// Based on NVVM 20.0.0
//

.version 9.0
.target sm_100
.address_size 64

	// .globl	_Z14_ZHI_transposePA3001_iS0_
.global .attribute(.managed) .align 4 .b8 shark[36024004];
.global .attribute(.managed) .align 4 .b8 gpu_shark_T[36024004];
.global .attribute(.managed) .align 4 .b8 cpu_shark_T[36024004];
// _ZZ14_ZHI_transposePA3001_iS0_E4rafa has been demoted

.visible .entry _Z14_ZHI_transposePA3001_iS0_(
	.param .u64 .ptr .align 1 _Z14_ZHI_transposePA3001_iS0__param_0,
	.param .u64 .ptr .align 1 _Z14_ZHI_transposePA3001_iS0__param_1
)
{
	.reg .pred 	%p<7>;
	.reg .b32 	%r<24>;
	.reg .b64 	%rd<13>;
	// demoted variable
	.shared .align 4 .b8 _ZZ14_ZHI_transposePA3001_iS0_E4rafa[4224];
	ld.param.u64 	%rd1, [_Z14_ZHI_transposePA3001_iS0__param_0];
	ld.param.u64 	%rd2, [_Z14_ZHI_transposePA3001_iS0__param_1];
	mov.u32 	%r1, %tid.x;
	mov.u32 	%r9, %ntid.x;
	mov.u32 	%r10, %ctaid.x;
	mul.lo.s32 	%r2, %r9, %r10;
	add.s32 	%r3, %r2, %r1;
	mov.u32 	%r4, %tid.y;
	mov.u32 	%r11, %ntid.y;
	mov.u32 	%r12, %ctaid.y;
	mul.lo.s32 	%r5, %r11, %r12;
	add.s32 	%r13, %r5, %r4;
	setp.gt.s32 	%p1, %r3, 3000;
	setp.gt.u32 	%p2, %r13, 3000;
	or.pred  	%p3, %p1, %p2;
	@%p3 bra 	$L__BB0_2;
	cvta.to.global.u64 	%rd3, %rd1;
	mul.wide.u32 	%rd4, %r13, 12004;
	add.s64 	%rd5, %rd3, %rd4;
	mul.wide.s32 	%rd6, %r3, 4;
	add.s64 	%rd7, %rd5, %rd6;
	ld.global.u32 	%r14, [%rd7];
	mov.u32 	%r15, _ZZ14_ZHI_transposePA3001_iS0_E4rafa;
	mad.lo.s32 	%r16, %r4, 132, %r15;
	shl.b32 	%r17, %r1, 2;
	add.s32 	%r18, %r16, %r17;
	st.shared.u32 	[%r18], %r14;
$L__BB0_2:
	bar.sync 	0;
	add.s32 	%r7, %r2, %r4;
	add.s32 	%r8, %r5, %r1;
	setp.gt.u32 	%p4, %r8, 3000;
	setp.gt.s32 	%p5, %r7, 3000;
	or.pred  	%p6, %p4, %p5;
	@%p6 bra 	$L__BB0_4;
	mov.u32 	%r19, _ZZ14_ZHI_transposePA3001_iS0_E4rafa;
	mad.lo.s32 	%r20, %r1, 132, %r19;
	shl.b32 	%r21, %r4, 2;
	add.s32 	%r22, %r20, %r21;
	ld.shared.u32 	%r23, [%r22];
	cvta.to.global.u64 	%rd8, %rd2;
	mul.wide.s32 	%rd9, %r7, 12004;
	add.s64 	%rd10, %rd8, %rd9;
	mul.wide.u32 	%rd11, %r8, 4;
	add.s64 	%rd12, %rd10, %rd11;
	st.global.u32 	[%rd12], %r23;
$L__BB0_4:
	ret;

}


// ===== COMPILED SASS (sm_100) =====

	.target	sm_100

	.elftype	@"ET_EXEC"


//--------------------- .note.nv.tkinfo           --------------------------
	.section	.note.nv.tkinfo,"",@"SHT_NOTE"
	.sectionflags	@"SHF_NOTE_NV_TKINFO"
	.tkinfo
        /*0018*/ 	.word	0x00000002
        /*0030*/ 	.string	""
        /*0030*/ 	.string	"ptxas"
        /*0030*/ 	.string	"Cuda compilation tools, release 13.0, V13.0.88"
        /*0030*/ 	.string	"Build cuda_13.0.r13.0/compiler.36424714_0"
        /*0030*/ 	.string	"-arch sm_100 -m 64 "



//--------------------- .note.nv.cuinfo           --------------------------
	.section	.note.nv.cuinfo,"",@"SHT_NOTE"
	.sectionflags	@"SHF_NOTE_NV_CUINFO"
        /*0018*/ 	.short	0x0002
        /*001a*/ 	.short	0x0064
        /*001c*/ 	.short	0x0082
	.zero		2


//--------------------- .nv.info                  --------------------------
	.section	.nv.info,"",@"SHT_CUDA_INFO"
	.align	4


	//----- nvinfo : EIATTR_REGCOUNT
	.align		4
        /*0000*/ 	.byte	0x04, 0x2f
        /*0002*/ 	.short	(.L_4 - .L_3)
	.align		4
.L_3:
        /*0004*/ 	.word	index@(_Z14_ZHI_transposePA3001_iS0_)
        /*0008*/ 	.word	0x00000010


	//----- nvinfo : EIATTR_FRAME_SIZE
	.align		4
.L_4:
        /*000c*/ 	.byte	0x04, 0x11
        /*000e*/ 	.short	(.L_6 - .L_5)
	.align		4
.L_5:
        /*0010*/ 	.word	index@(_Z14_ZHI_transposePA3001_iS0_)
        /*0014*/ 	.word	0x00000000


	//----- nvinfo : EIATTR_MIN_STACK_SIZE
	.align		4
.L_6:
        /*0018*/ 	.byte	0x04, 0x12
        /*001a*/ 	.short	(.L_8 - .L_7)
	.align		4
.L_7:
        /*001c*/ 	.word	index@(_Z14_ZHI_transposePA3001_iS0_)
        /*0020*/ 	.word	0x00000000
.L_8:


//--------------------- .nv.compat                --------------------------
	.section	.nv.compat,"",@"SHT_CUDA_COMPAT_INFO"
	.align	4
        /*0000*/ 	.byte	0x02, 0x09, 0x00, 0x00, 0x02, 0x02, 0x01, 0x00, 0x02, 0x05, 0x05, 0x00, 0x03, 0x07, 0x01, 0x01
        /*0010*/ 	.byte	0x02, 0x03, 0x00, 0x00, 0x02, 0x06, 0x01, 0x00, 0x04, 0x0b, 0x08, 0x00, 0x09, 0x00, 0x00, 0x00
        /*0020*/ 	.byte	0x00, 0x00, 0x00, 0x00


//--------------------- .nv.info._Z14_ZHI_transposePA3001_iS0_ --------------------------
	.section	.nv.info._Z14_ZHI_transposePA3001_iS0_,"",@"SHT_CUDA_INFO"
	.sectionflags	@""
	.align	4


	//----- nvinfo : EIATTR_CUDA_API_VERSION
	.align		4
        /*0000*/ 	.byte	0x04, 0x37
        /*0002*/ 	.short	(.L_10 - .L_9)
.L_9:
        /*0004*/ 	.word	0x00000082


	//----- nvinfo : EIATTR_KPARAM_INFO
	.align		4
.L_10:
        /*0008*/ 	.byte	0x04, 0x17
        /*000a*/ 	.short	(.L_12 - .L_11)
.L_11:
        /*000c*/ 	.word	0x00000000
        /*0010*/ 	.short	0x0001
        /*0012*/ 	.short	0x0008
        /*0014*/ 	.byte	0x00, 0xf5, 0x21, 0x00


	//----- nvinfo : EIATTR_KPARAM_INFO
	.align		4
.L_12:
        /*0018*/ 	.byte	0x04, 0x17
        /*001a*/ 	.short	(.L_14 - .L_13)
.L_13:
        /*001c*/ 	.word	0x00000000
        /*0020*/ 	.short	0x0000
        /*0022*/ 	.short	0x0000
        /*0024*/ 	.byte	0x00, 0xf5, 0x21, 0x00


	//----- nvinfo : EIATTR_SPARSE_MMA_MASK
	.align		4
.L_14:
        /*0028*/ 	.byte	0x03, 0x50
        /*002a*/ 	.short	0x0000


	//----- nvinfo : EIATTR_MAXREG_COUNT
	.align		4
        /*002c*/ 	.byte	0x03, 0x1b
        /*002e*/ 	.short	0x00ff


	//----- nvinfo : EIATTR_NUM_BARRIERS
	.align		4
        /*0030*/ 	.byte	0x02, 0x4c
        /*0032*/ 	.byte	0x01
	.zero		1


	//----- nvinfo : EIATTR_MERCURY_ISA_VERSION
	.align		4
        /*0034*/ 	.byte	0x03, 0x5f
        /*0036*/ 	.short	0x0101


	//----- nvinfo : EIATTR_VRC_CTA_INIT_COUNT
	.align		4
        /*0038*/ 	.byte	0x02, 0x4a
	.zero		1
	.zero		1


	//----- nvinfo : EIATTR_EXIT_INSTR_OFFSETS
	.align		4
        /*003c*/ 	.byte	0x04, 0x1c
        /*003e*/ 	.short	(.L_16 - .L_15)


	//   ....[0]....
.L_15:
        /*0040*/ 	.word	0x000001d0


	//   ....[1]....
        /*0044*/ 	.word	0x00000280


	//----- nvinfo : EIATTR_CBANK_PARAM_SIZE
	.align		4
.L_16:
        /*0048*/ 	.byte	0x03, 0x19
        /*004a*/ 	.short	0x0010


	//----- nvinfo : EIATTR_PARAM_CBANK
	.align		4
        /*004c*/ 	.byte	0x04, 0x0a
        /*004e*/ 	.short	(.L_18 - .L_17)
	.align		4
.L_17:
        /*0050*/ 	.word	index@(.nv.constant0._Z14_ZHI_transposePA3001_iS0_)
        /*0054*/ 	.short	0x0380
        /*0056*/ 	.short	0x0010


	//----- nvinfo : EIATTR_SW_WAR
	.align		4
.L_18:
        /*0058*/ 	.byte	0x04, 0x36
        /*005a*/ 	.short	(.L_20 - .L_19)
.L_19:
        /*005c*/ 	.word	0x00000008
.L_20:


//--------------------- .nv.callgraph             --------------------------
	.section	.nv.callgraph,"",@"SHT_CUDA_CALLGRAPH"
	.align	4
	.sectionentsize	8
	.align		4
        /*0000*/ 	.word	0x00000000
	.align		4
        /*0004*/ 	.word	0xffffffff
	.align		4
        /*0008*/ 	.word	0x00000000
	.align		4
        /*000c*/ 	.word	0xfffffffe
	.align		4
        /*0010*/ 	.word	0x00000000
	.align		4
        /*0014*/ 	.word	0xfffffffd
	.align		4
        /*0018*/ 	.word	0x00000000
	.align		4
        /*001c*/ 	.word	0xfffffffc


//--------------------- .nv.constant4             --------------------------
	.section	.nv.constant4,"a",@progbits
	.align	8
	.align		8
.nv.constant4:
        /*0000*/ 	.dword	shark
	.align		8
        /*0008*/ 	.dword	gpu_shark_T
	.align		8
        /*0010*/ 	.dword	cpu_shark_T


//--------------------- .text._Z14_ZHI_transposePA3001_iS0_ --------------------------
	.section	.text._Z14_ZHI_transposePA3001_iS0_,"ax",@progbits
	.align	128
        .global         _Z14_ZHI_transposePA3001_iS0_
        .type           _Z14_ZHI_transposePA3001_iS0_,@function
        .size           _Z14_ZHI_transposePA3001_iS0_,(.L_x_1 - _Z14_ZHI_transposePA3001_iS0_)
        .other          _Z14_ZHI_transposePA3001_iS0_,@"STO_CUDA_ENTRY STV_DEFAULT"
_Z14_ZHI_transposePA3001_iS0_:
.text._Z14_ZHI_transposePA3001_iS0_:
[----:B------:R-:W-:Y:S01]  /*0000*/  LDC R1, c[0x0][0x37c] ;  /* 0x0000df00ff017b82 */ /* 0x000fe20000000800 */
[----:B------:R-:W0:Y:S07]  /*0010*/  S2R R13, SR_TID.Y ;  /* 0x00000000000d7919 */ /* 0x000e2e0000002200 */
[----:B------:R-:W1:Y:S01]  /*0020*/  S2UR UR7, SR_CTAID.Y ;  /* 0x00000000000779c3 */ /* 0x000e620000002600 */
[----:B------:R-:W2:Y:S01]  /*0030*/  LDCU UR4, c[0x0][0x360] ;  /* 0x00006c00ff0477ac */ /* 0x000ea20008000800 */
[----:B------:R-:W3:Y:S01]  /*0040*/  S2R R11, SR_TID.X ;  /* 0x00000000000b7919 */ /* 0x000ee20000002100 */
[----:B------:R-:W1:Y:S05]  /*0050*/  LDCU UR5, c[0x0][0x364] ;  /* 0x00006c80ff0577ac */ /* 0x000e6a0008000800 */
[----:B------:R-:W2:Y:S01]  /*0060*/  S2UR UR6, SR_CTAID.X ;  /* 0x00000000000679c3 */ /* 0x000ea20000002500 */
[----:B-1----:R-:W-:-:S06]  /*0070*/  UIMAD UR5, UR5, UR7, URZ ;  /* 0x00000007050572a4 */ /* 0x002fcc000f8e02ff */
[----:B0-----:R-:W-:Y:S01]  /*0080*/  VIADD R7, R13, UR5 ;  /* 0x000000050d077c36 */ /* 0x001fe20008000000 */
[----:B--2---:R-:W-:Y:S01]  /*0090*/  UIMAD UR4, UR4, UR6, URZ ;  /* 0x00000006040472a4 */ /* 0x004fe2000f8e02ff */
[----:B------:R-:W0:Y:S03]  /*00a0*/  LDCU.64 UR6, c[0x0][0x358] ;  /* 0x00006b00ff0677ac */ /* 0x000e260008000a00 */
[----:B------:R-:W-:Y:S02]  /*00b0*/  ISETP.GT.U32.AND P0, PT, R7, 0xbb8, PT ;  /* 0x00000bb80700780c */ /* 0x000fe40003f04070 */
[----:B---3--:R-:W-:-:S05]  /*00c0*/  VIADD R5, R11, UR4 ;  /* 0x000000040b057c36 */ /* 0x008fca0008000000 */
[----:B------:R-:W-:-:S13]  /*00d0*/  ISETP.GT.OR P0, PT, R5, 0xbb8, P0 ;  /* 0x00000bb80500780c */ /* 0x000fda0000704670 */
[----:B------:R-:W1:Y:S02]  /*00e0*/  @!P0 LDC.64 R2, c[0x0][0x380] ;  /* 0x0000e000ff028b82 */ /* 0x000e640000000a00 */
[----:B-1----:R-:W-:-:S04]  /*00f0*/  @!P0 IMAD.WIDE.U32 R2, R7, 0x2ee4, R2 ;  /* 0x00002ee407028825 */ /* 0x002fc800078e0002 */
[----:B------:R-:W-:-:S06]  /*0100*/  @!P0 IMAD.WIDE R2, R5, 0x4, R2 ;  /* 0x0000000405028825 */ /* 0x000fcc00078e0202 */
[----:B0-----:R-:W2:Y:S01]  /*0110*/  @!P0 LDG.E R2, desc[UR6][R2.64] ;  /* 0x0000000602028981 */ /* 0x001ea2000c1e1900 */
[----:B------:R-:W-:Y:S01]  /*0120*/  @!P0 MOV R0, 0x400 ;  /* 0x0000040000008802 */ /* 0x000fe20000000f00 */
[----:B------:R-:W-:Y:S01]  /*0130*/  VIADD R9, R11, UR5 ;  /* 0x000000050b097c36 */ /* 0x000fe20008000000 */
[----:B------:R-:W-:Y:S01]  /*0140*/  IADD3 R7, PT, PT, R13, UR4, RZ ;  /* 0x000000040d077c10 */ /* 0x000fe2000fffe0ff */
[----:B------:R-:W0:Y:S03]  /*0150*/  @!P0 S2R R5, SR_CgaCtaId ;  /* 0x0000000000058919 */ /* 0x000e260000008800 */
[----:B------:R-:W-:-:S04]  /*0160*/  ISETP.GT.AND P1, PT, R7, 0xbb8, PT ;  /* 0x00000bb80700780c */ /* 0x000fc80003f24270 */
[----:B------:R-:W-:Y:S02]  /*0170*/  ISETP.GT.U32.OR P1, PT, R9, 0xbb8, P1 ;  /* 0x00000bb80900780c */ /* 0x000fe40000f24470 */
[----:B0-----:R-:W-:-:S05]  /*0180*/  @!P0 LEA R0, R5, R0, 0x18 ;  /* 0x0000000005008211 */ /* 0x001fca00078ec0ff */
[----:B------:R-:W-:-:S05]  /*0190*/  @!P0 IMAD R0, R13, 0x84, R0 ;  /* 0x000000840d008824 */ /* 0x000fca00078e0200 */
[----:B------:R-:W-:-:S05]  /*01a0*/  @!P0 LEA R5, R11, R0, 0x2 ;  /* 0x000000000b058211 */ /* 0x000fca00078e10ff */
[----:B--2---:R0:W-:Y:S01]  /*01b0*/  @!P0 STS [R5], R2 ;  /* 0x0000000205008388 */ /* 0x0041e20000000800 */
[----:B------:R-:W-:Y:S06]  /*01c0*/  BAR.SYNC.DEFER_BLOCKING 0x0 ;  /* 0x0000000000007b1d */ /* 0x000fec0000010000 */
[----:B------:R-:W-:Y:S05]  /*01d0*/  @P1 EXIT ;  /* 0x000000000000194d */ /* 0x000fea0003800000 */
[----:B------:R-:W1:Y:S01]  /*01e0*/  S2R R3, SR_CgaCtaId ;  /* 0x0000000000037919 */ /* 0x000e620000008800 */
[----:B------:R-:W-:-:S04]  /*01f0*/  MOV R0, 0x400 ;  /* 0x0000040000007802 */ /* 0x000fc80000000f00 */
[----:B-1----:R-:W-:Y:S02]  /*0200*/  LEA R0, R3, R0, 0x18 ;  /* 0x0000000003007211 */ /* 0x002fe400078ec0ff */
[----:B0-----:R-:W0:Y:S03]  /*0210*/  LDC.64 R2, c[0x0][0x388] ;  /* 0x0000e200ff027b82 */ /* 0x001e260000000a00 */
[----:B------:R-:W-:-:S04]  /*0220*/  IMAD R0, R11, 0x84, R0 ;  /* 0x000000840b007824 */ /* 0x000fc800078e0200 */
[----:B------:R-:W-:-:S05]  /*0230*/  IMAD R0, R13, 0x4, R0 ;  /* 0x000000040d007824 */ /* 0x000fca00078e0200 */
[----:B------:R-:W1:Y:S01]  /*0240*/  LDS R5, [R0] ;  /* 0x0000000000057984 */ /* 0x000e620000000800 */
[----:B0-----:R-:W-:-:S04]  /*0250*/  IMAD.WIDE R2, R7, 0x2ee4, R2 ;  /* 0x00002ee407027825 */ /* 0x001fc800078e0202 */
[----:B------:R-:W-:-:S05]  /*0260*/  IMAD.WIDE.U32 R2, R9, 0x4, R2 ;  /* 0x0000000409027825 */ /* 0x000fca00078e0002 */
[----:B-1----:R-:W-:Y:S01]  /*0270*/  STG.E desc[UR6][R2.64], R5 ;  /* 0x0000000502007986 */ /* 0x002fe2000c101906 */
[----:B------:R-:W-:Y:S05]  /*0280*/  EXIT ;  /* 0x000000000000794d */ /* 0x000fea0003800000 */
.L_x_0:
[----:B------:R-:W-:-:S00]  /*0290*/  BRA `(.L_x_0) ;  /* 0xfffffffc00fc7947 */ /* 0x000fc0000383ffff */
[----:B------:R-:W-:-:S00]  /*02a0*/  NOP ;  /* 0x0000000000007918 */ /* 0x000fc00000000000 */
        /* <DEDUP_REMOVED lines=13> */
.L_x_1:


//--------------------- .nv.shared._Z14_ZHI_transposePA3001_iS0_ --------------------------
	.section	.nv.shared._Z14_ZHI_transposePA3001_iS0_,"aw",@nobits
	.sectionflags	@""
	.align	4
.nv.shared._Z14_ZHI_transposePA3001_iS0_:
	.zero		5248


//--------------------- .nv.shared.reserved.0     --------------------------
	.section	.nv.shared.reserved.0,"aw",@nobits
	.weak		__nv_reservedSMEM_offset_0_alias
	.size		__nv_reservedSMEM_offset_0_alias, 0, 64
	.other		__nv_reservedSMEM_offset_0_alias,@"STO_CUDA_RESERVED_SHARED STV_DEFAULT"
__nv_reservedSMEM_offset_0_alias:
	.zero		0
	.zero		64


//--------------------- .nv.global                --------------------------
	.section	.nv.global,"aw",@nobits
	.align	4
.nv.global:
	.type		cpu_shark_T,@object
	.size		cpu_shark_T,(shark - cpu_shark_T)
	.other		cpu_shark_T,@"STV_DEFAULT STO_CUDA_MANAGED"
cpu_shark_T:
	.zero		36024004
	.type		shark,@object
	.size		shark,(gpu_shark_T - shark)
	.other		shark,@"STV_DEFAULT STO_CUDA_MANAGED"
shark:
	.zero		36024004
	.type		gpu_shark_T,@object
	.size		gpu_shark_T,(.L_1 - gpu_shark_T)
	.other		gpu_shark_T,@"STV_DEFAULT STO_CUDA_MANAGED"
gpu_shark_T:
	.zero		36024004
.L_1:


//--------------------- .nv.constant0._Z14_ZHI_transposePA3001_iS0_ --------------------------
	.section	.nv.constant0._Z14_ZHI_transposePA3001_iS0_,"a",@progbits
	.sectionflags	@""
	.align	4
.nv.constant0._Z14_ZHI_transposePA3001_iS0_:
	.zero		912


//--------------------- SYMBOLS --------------------------

	.type		.nv.reservedSmem.offset0,@object
	.size		.nv.reservedSmem.offset0,0x4
	.type		.nv.reservedSmem.cap,@object
	.size		.nv.reservedSmem.cap,0x4
